//
// Generated by NVIDIA NVVM Compiler
//
// Compiler Build ID: CL-36424714
// Cuda compilation tools, release 13.0, V13.0.88
// Based on NVVM 20.0.0
//

.version 9.0
.target sm_100
.address_size 64

	// .globl	_Z4initjP17curandStateXORWOW
.global .align 4 .b8 precalc_xorwow_matrix[102400];
.global .align 4 .b8 precalc_xorwow_offset_matrix[102400];
.global .align 4 .b8 mrg32k3aM1[2304];
.global .align 4 .b8 mrg32k3aM2[2304];
.global .align 4 .b8 mrg32k3aM1SubSeq[2016];
.global .align 4 .b8 mrg32k3aM2SubSeq[2016];
.global .align 4 .b8 mrg32k3aM1Seq[2304];
.global .align 4 .b8 mrg32k3aM2Seq[2304];
.const .align 8 .b8 __cr_lgamma_table[72];
.extern .shared .align 16 .b8 perm_shared[];

.visible .entry _Z4initjP17curandStateXORWOW(
	.param .u32 _Z4initjP17curandStateXORWOW_param_0,
	.param .u64 .ptr .align 1 _Z4initjP17curandStateXORWOW_param_1
)
{
	.reg .pred 	%p<24>;
	.reg .b32 	%r<406>;
	.reg .b64 	%rd<18>;

	ld.param.u32 	%r182, [_Z4initjP17curandStateXORWOW_param_0];
	ld.param.u64 	%rd8, [_Z4initjP17curandStateXORWOW_param_1];
	cvta.to.global.u64 	%rd9, %rd8;
	mov.u32 	%r183, %ctaid.x;
	cvt.u64.u32 	%rd17, %r183;
	mul.wide.u32 	%rd10, %r183, 48;
	add.s64 	%rd2, %rd9, %rd10;
	xor.b32  	%r184, %r182, -1429050551;
	mul.lo.s32 	%r185, %r184, 1099087573;
	add.s32 	%r186, %r185, -638133224;
	add.s32 	%r187, %r185, 123456789;
	st.global.v2.u32 	[%rd2], {%r186, %r187};
	xor.b32  	%r188, %r185, 362436069;
	mov.b32 	%r189, -123459836;
	st.global.v2.u32 	[%rd2+8], {%r188, %r189};
	add.s32 	%r190, %r185, 5783321;
	mov.b32 	%r191, -589760388;
	st.global.v2.u32 	[%rd2+16], {%r191, %r190};
	setp.eq.s32 	%p1, %r183, 0;
	@%p1 bra 	$L__BB0_42;
	mov.b32 	%r312, 0;
	mov.u64 	%rd12, precalc_xorwow_matrix;
$L__BB0_2:
	and.b64  	%rd4, %rd17, 3;
	setp.eq.s64 	%p2, %rd4, 0;
	@%p2 bra 	$L__BB0_41;
	mul.wide.u32 	%rd11, %r312, 3200;
	add.s64 	%rd5, %rd12, %rd11;
	cvt.u32.u64 	%r2, %rd4;
	mov.b32 	%r313, 0;
$L__BB0_4:
	mov.b32 	%r326, 0;
	mov.u32 	%r327, %r326;
	mov.u32 	%r328, %r326;
	mov.u32 	%r329, %r326;
	mov.u32 	%r330, %r326;
	mov.u32 	%r319, %r326;
$L__BB0_5:
	mul.wide.u32 	%rd13, %r319, 4;
	add.s64 	%rd14, %rd2, %rd13;
	ld.global.u32 	%r10, [%rd14+4];
	shl.b32 	%r11, %r319, 5;
	mov.b32 	%r325, 0;
$L__BB0_6:
	.pragma "nounroll";
	shr.u32 	%r196, %r10, %r325;
	and.b32  	%r197, %r196, 1;
	setp.eq.b32 	%p3, %r197, 1;
	not.pred 	%p4, %p3;
	add.s32 	%r198, %r11, %r325;
	mul.lo.s32 	%r199, %r198, 5;
	mul.wide.u32 	%rd15, %r199, 4;
	add.s64 	%rd6, %rd5, %rd15;
	@%p4 bra 	$L__BB0_8;
	ld.global.u32 	%r200, [%rd6];
	xor.b32  	%r330, %r330, %r200;
	ld.global.u32 	%r201, [%rd6+4];
	xor.b32  	%r329, %r329, %r201;
	ld.global.u32 	%r202, [%rd6+8];
	xor.b32  	%r328, %r328, %r202;
	ld.global.u32 	%r203, [%rd6+12];
	xor.b32  	%r327, %r327, %r203;
	ld.global.u32 	%r204, [%rd6+16];
	xor.b32  	%r326, %r326, %r204;
$L__BB0_8:
	and.b32  	%r206, %r196, 2;
	setp.eq.s32 	%p5, %r206, 0;
	@%p5 bra 	$L__BB0_10;
	ld.global.u32 	%r207, [%rd6+20];
	xor.b32  	%r330, %r330, %r207;
	ld.global.u32 	%r208, [%rd6+24];
	xor.b32  	%r329, %r329, %r208;
	ld.global.u32 	%r209, [%rd6+28];
	xor.b32  	%r328, %r328, %r209;
	ld.global.u32 	%r210, [%rd6+32];
	xor.b32  	%r327, %r327, %r210;
	ld.global.u32 	%r211, [%rd6+36];
	xor.b32  	%r326, %r326, %r211;
$L__BB0_10:
	and.b32  	%r213, %r196, 4;
	setp.eq.s32 	%p6, %r213, 0;
	@%p6 bra 	$L__BB0_12;
	ld.global.u32 	%r214, [%rd6+40];
	xor.b32  	%r330, %r330, %r214;
	ld.global.u32 	%r215, [%rd6+44];
	xor.b32  	%r329, %r329, %r215;
	ld.global.u32 	%r216, [%rd6+48];
	xor.b32  	%r328, %r328, %r216;
	ld.global.u32 	%r217, [%rd6+52];
	xor.b32  	%r327, %r327, %r217;
	ld.global.u32 	%r218, [%rd6+56];
	xor.b32  	%r326, %r326, %r218;
$L__BB0_12:
	and.b32  	%r220, %r196, 8;
	setp.eq.s32 	%p7, %r220, 0;
	@%p7 bra 	$L__BB0_14;
	ld.global.u32 	%r221, [%rd6+60];
	xor.b32  	%r330, %r330, %r221;
	ld.global.u32 	%r222, [%rd6+64];
	xor.b32  	%r329, %r329, %r222;
	ld.global.u32 	%r223, [%rd6+68];
	xor.b32  	%r328, %r328, %r223;
	ld.global.u32 	%r224, [%rd6+72];
	xor.b32  	%r327, %r327, %r224;
	ld.global.u32 	%r225, [%rd6+76];
	xor.b32  	%r326, %r326, %r225;
$L__BB0_14:
	and.b32  	%r227, %r196, 16;
	setp.eq.s32 	%p8, %r227, 0;
	@%p8 bra 	$L__BB0_16;
	ld.global.u32 	%r228, [%rd6+80];
	xor.b32  	%r330, %r330, %r228;
	ld.global.u32 	%r229, [%rd6+84];
	xor.b32  	%r329, %r329, %r229;
	ld.global.u32 	%r230, [%rd6+88];
	xor.b32  	%r328, %r328, %r230;
	ld.global.u32 	%r231, [%rd6+92];
	xor.b32  	%r327, %r327, %r231;
	ld.global.u32 	%r232, [%rd6+96];
	xor.b32  	%r326, %r326, %r232;
$L__BB0_16:
	and.b32  	%r234, %r196, 32;
	setp.eq.s32 	%p9, %r234, 0;
	@%p9 bra 	$L__BB0_18;
	ld.global.u32 	%r235, [%rd6+100];
	xor.b32  	%r330, %r330, %r235;
	ld.global.u32 	%r236, [%rd6+104];
	xor.b32  	%r329, %r329, %r236;
	ld.global.u32 	%r237, [%rd6+108];
	xor.b32  	%r328, %r328, %r237;
	ld.global.u32 	%r238, [%rd6+112];
	xor.b32  	%r327, %r327, %r238;
	ld.global.u32 	%r239, [%rd6+116];
	xor.b32  	%r326, %r326, %r239;
$L__BB0_18:
	and.b32  	%r241, %r196, 64;
	setp.eq.s32 	%p10, %r241, 0;
	@%p10 bra 	$L__BB0_20;
	ld.global.u32 	%r242, [%rd6+120];
	xor.b32  	%r330, %r330, %r242;
	ld.global.u32 	%r243, [%rd6+124];
	xor.b32  	%r329, %r329, %r243;
	ld.global.u32 	%r244, [%rd6+128];
	xor.b32  	%r328, %r328, %r244;
	ld.global.u32 	%r245, [%rd6+132];
	xor.b32  	%r327, %r327, %r245;
	ld.global.u32 	%r246, [%rd6+136];
	xor.b32  	%r326, %r326, %r246;
$L__BB0_20:
	and.b32  	%r248, %r196, 128;
	setp.eq.s32 	%p11, %r248, 0;
	@%p11 bra 	$L__BB0_22;
	ld.global.u32 	%r249, [%rd6+140];
	xor.b32  	%r330, %r330, %r249;
	ld.global.u32 	%r250, [%rd6+144];
	xor.b32  	%r329, %r329, %r250;
	ld.global.u32 	%r251, [%rd6+148];
	xor.b32  	%r328, %r328, %r251;
	ld.global.u32 	%r252, [%rd6+152];
	xor.b32  	%r327, %r327, %r252;
	ld.global.u32 	%r253, [%rd6+156];
	xor.b32  	%r326, %r326, %r253;
$L__BB0_22:
	and.b32  	%r255, %r196, 256;
	setp.eq.s32 	%p12, %r255, 0;
	@%p12 bra 	$L__BB0_24;
	ld.global.u32 	%r256, [%rd6+160];
	xor.b32  	%r330, %r330, %r256;
	ld.global.u32 	%r257, [%rd6+164];
	xor.b32  	%r329, %r329, %r257;
	ld.global.u32 	%r258, [%rd6+168];
	xor.b32  	%r328, %r328, %r258;
	ld.global.u32 	%r259, [%rd6+172];
	xor.b32  	%r327, %r327, %r259;
	ld.global.u32 	%r260, [%rd6+176];
	xor.b32  	%r326, %r326, %r260;
$L__BB0_24:
	and.b32  	%r262, %r196, 512;
	setp.eq.s32 	%p13, %r262, 0;
	@%p13 bra 	$L__BB0_26;
	ld.global.u32 	%r263, [%rd6+180];
	xor.b32  	%r330, %r330, %r263;
	ld.global.u32 	%r264, [%rd6+184];
	xor.b32  	%r329, %r329, %r264;
	ld.global.u32 	%r265, [%rd6+188];
	xor.b32  	%r328, %r328, %r265;
	ld.global.u32 	%r266, [%rd6+192];
	xor.b32  	%r327, %r327, %r266;
	ld.global.u32 	%r267, [%rd6+196];
	xor.b32  	%r326, %r326, %r267;
$L__BB0_26:
	and.b32  	%r269, %r196, 1024;
	setp.eq.s32 	%p14, %r269, 0;
	@%p14 bra 	$L__BB0_28;
	ld.global.u32 	%r270, [%rd6+200];
	xor.b32  	%r330, %r330, %r270;
	ld.global.u32 	%r271, [%rd6+204];
	xor.b32  	%r329, %r329, %r271;
	ld.global.u32 	%r272, [%rd6+208];
	xor.b32  	%r328, %r328, %r272;
	ld.global.u32 	%r273, [%rd6+212];
	xor.b32  	%r327, %r327, %r273;
	ld.global.u32 	%r274, [%rd6+216];
	xor.b32  	%r326, %r326, %r274;
$L__BB0_28:
	and.b32  	%r276, %r196, 2048;
	setp.eq.s32 	%p15, %r276, 0;
	@%p15 bra 	$L__BB0_30;
	ld.global.u32 	%r277, [%rd6+220];
	xor.b32  	%r330, %r330, %r277;
	ld.global.u32 	%r278, [%rd6+224];
	xor.b32  	%r329, %r329, %r278;
	ld.global.u32 	%r279, [%rd6+228];
	xor.b32  	%r328, %r328, %r279;
	ld.global.u32 	%r280, [%rd6+232];
	xor.b32  	%r327, %r327, %r280;
	ld.global.u32 	%r281, [%rd6+236];
	xor.b32  	%r326, %r326, %r281;
$L__BB0_30:
	and.b32  	%r283, %r196, 4096;
	setp.eq.s32 	%p16, %r283, 0;
	@%p16 bra 	$L__BB0_32;
	ld.global.u32 	%r284, [%rd6+240];
	xor.b32  	%r330, %r330, %r284;
	ld.global.u32 	%r285, [%rd6+244];
	xor.b32  	%r329, %r329, %r285;
	ld.global.u32 	%r286, [%rd6+248];
	xor.b32  	%r328, %r328, %r286;
	ld.global.u32 	%r287, [%rd6+252];
	xor.b32  	%r327, %r327, %r287;
	ld.global.u32 	%r288, [%rd6+256];
	xor.b32  	%r326, %r326, %r288;
$L__BB0_32:
	and.b32  	%r290, %r196, 8192;
	setp.eq.s32 	%p17, %r290, 0;
	@%p17 bra 	$L__BB0_34;
	ld.global.u32 	%r291, [%rd6+260];
	xor.b32  	%r330, %r330, %r291;
	ld.global.u32 	%r292, [%rd6+264];
	xor.b32  	%r329, %r329, %r292;
	ld.global.u32 	%r293, [%rd6+268];
	xor.b32  	%r328, %r328, %r293;
	ld.global.u32 	%r294, [%rd6+272];
	xor.b32  	%r327, %r327, %r294;
	ld.global.u32 	%r295, [%rd6+276];
	xor.b32  	%r326, %r326, %r295;
$L__BB0_34:
	and.b32  	%r297, %r196, 16384;
	setp.eq.s32 	%p18, %r297, 0;
	@%p18 bra 	$L__BB0_36;
	ld.global.u32 	%r298, [%rd6+280];
	xor.b32  	%r330, %r330, %r298;
	ld.global.u32 	%r299, [%rd6+284];
	xor.b32  	%r329, %r329, %r299;
	ld.global.u32 	%r300, [%rd6+288];
	xor.b32  	%r328, %r328, %r300;
	ld.global.u32 	%r301, [%rd6+292];
	xor.b32  	%r327, %r327, %r301;
	ld.global.u32 	%r302, [%rd6+296];
	xor.b32  	%r326, %r326, %r302;
$L__BB0_36:
	and.b32  	%r304, %r196, 32768;
	setp.eq.s32 	%p19, %r304, 0;
	@%p19 bra 	$L__BB0_38;
	ld.global.u32 	%r305, [%rd6+300];
	xor.b32  	%r330, %r330, %r305;
	ld.global.u32 	%r306, [%rd6+304];
	xor.b32  	%r329, %r329, %r306;
	ld.global.u32 	%r307, [%rd6+308];
	xor.b32  	%r328, %r328, %r307;
	ld.global.u32 	%r308, [%rd6+312];
	xor.b32  	%r327, %r327, %r308;
	ld.global.u32 	%r309, [%rd6+316];
	xor.b32  	%r326, %r326, %r309;
$L__BB0_38:
	add.s32 	%r325, %r325, 16;
	setp.ne.s32 	%p20, %r325, 32;
	@%p20 bra 	$L__BB0_6;
	mad.lo.s32 	%r310, %r319, -31, %r11;
	add.s32 	%r319, %r310, 1;
	setp.ne.s32 	%p21, %r319, 5;
	@%p21 bra 	$L__BB0_5;
	st.global.u32 	[%rd2+4], %r330;
	st.global.u32 	[%rd2+8], %r329;
	st.global.u32 	[%rd2+12], %r328;
	st.global.u32 	[%rd2+16], %r327;
	st.global.u32 	[%rd2+20], %r326;
	add.s32 	%r313, %r313, 1;
	setp.lt.u32 	%p22, %r313, %r2;
	@%p22 bra 	$L__BB0_4;
$L__BB0_41:
	shr.u64 	%rd7, %rd17, 2;
	add.s32 	%r312, %r312, 1;
	setp.gt.u64 	%p23, %rd17, 3;
	mov.u64 	%rd17, %rd7;
	@%p23 bra 	$L__BB0_2;
$L__BB0_42:
	mov.b32 	%r311, 0;
	st.global.v2.u32 	[%rd2+24], {%r311, %r311};
	st.global.u32 	[%rd2+32], %r311;
	mov.b64 	%rd16, 0;
	st.global.u64 	[%rd2+40], %rd16;
	ret;

}
	// .globl	_Z12fisher_yatesP17curandStateXORWOWPi
.visible .entry _Z12fisher_yatesP17curandStateXORWOWPi(
	.param .u64 .ptr .align 1 _Z12fisher_yatesP17curandStateXORWOWPi_param_0,
	.param .u64 .ptr .align 1 _Z12fisher_yatesP17curandStateXORWOWPi_param_1
)
{
	.reg .pred 	%p<4>;
	.reg .b32 	%r<44>;
	.reg .b64 	%rd<9>;

	ld.param.u64 	%rd3, [_Z12fisher_yatesP17curandStateXORWOWPi_param_0];
	ld.param.u64 	%rd2, [_Z12fisher_yatesP17curandStateXORWOWPi_param_1];
	cvta.to.global.u64 	%rd4, %rd3;
	mov.u32 	%r9, %tid.x;
	shl.b32 	%r1, %r9, 1;
	shl.b32 	%r10, %r9, 3;
	mov.u32 	%r11, perm_shared;
	add.s32 	%r2, %r11, %r10;
	or.b32  	%r12, %r1, 1;
	st.shared.v2.u32 	[%r2], {%r1, %r12};
	bar.sync 	0;
	mov.u32 	%r3, %ntid.x;
	mul.wide.u32 	%rd5, %r9, 48;
	add.s64 	%rd1, %rd4, %rd5;
	mov.b32 	%r43, 1;
	mov.u32 	%r42, %r1;
$L__BB1_1:
	ld.global.v2.u32 	{%r13, %r14}, [%rd1];
	shr.u32 	%r15, %r14, 2;
	xor.b32  	%r16, %r15, %r14;
	ld.global.v2.u32 	{%r17, %r18}, [%rd1+8];
	ld.global.v2.u32 	{%r19, %r20}, [%rd1+16];
	st.global.v2.u32 	[%rd1+8], {%r18, %r19};
	shl.b32 	%r21, %r20, 4;
	shl.b32 	%r22, %r16, 1;
	xor.b32  	%r23, %r22, %r21;
	xor.b32  	%r24, %r23, %r16;
	xor.b32  	%r25, %r24, %r20;
	st.global.v2.u32 	[%rd1+16], {%r20, %r25};
	add.s32 	%r26, %r13, 362437;
	st.global.v2.u32 	[%rd1], {%r26, %r17};
	add.s32 	%r27, %r25, %r26;
	and.b32  	%r28, %r27, 1;
	setp.eq.b32 	%p1, %r28, 1;
	not.pred 	%p2, %p1;
	@%p2 bra 	$L__BB1_3;
	shl.b32 	%r29, %r42, 2;
	add.s32 	%r31, %r11, %r29;
	ld.shared.u32 	%r32, [%r31];
	shl.b32 	%r33, %r43, 2;
	add.s32 	%r34, %r31, %r33;
	ld.shared.u32 	%r35, [%r34];
	st.shared.u32 	[%r31], %r35;
	st.shared.u32 	[%r34], %r32;
$L__BB1_3:
	shl.b32 	%r6, %r43, 1;
	not.b32 	%r36, %r6;
	and.b32  	%r37, %r42, %r36;
	shr.u32 	%r38, %r42, 1;
	and.b32  	%r39, %r38, %r43;
	or.b32  	%r42, %r39, %r37;
	bar.sync 	0;
	setp.le.u32 	%p3, %r6, %r3;
	mov.u32 	%r43, %r6;
	@%p3 bra 	$L__BB1_1;
	cvta.to.global.u64 	%rd6, %rd2;
	ld.shared.v2.u32 	{%r40, %r41}, [%r2];
	mul.wide.u32 	%rd7, %r1, 4;
	add.s64 	%rd8, %rd6, %rd7;
	st.global.u32 	[%rd8], %r40;
	st.global.u32 	[%rd8+4], %r41;
	ret;

}


// ===== COMPILED SASS (sm_100) =====

	.target	sm_100

	.elftype	@"ET_EXEC"


//--------------------- .note.nv.tkinfo           --------------------------
	.section	.note.nv.tkinfo,"",@"SHT_NOTE"
	.sectionflags	@"SHF_NOTE_NV_TKINFO"
	.tkinfo
        /*0018*/ 	.word	0x00000002
        /*0030*/ 	.string	""
        /*0030*/ 	.string	"ptxas"
        /*0030*/ 	.string	"Cuda compilation tools, release 13.0, V13.0.88"
        /*0030*/ 	.string	"Build cuda_13.0.r13.0/compiler.36424714_0"
        /*0030*/ 	.string	"-arch sm_100 -m 64 "



//--------------------- .note.nv.cuinfo           --------------------------
	.section	.note.nv.cuinfo,"",@"SHT_NOTE"
	.sectionflags	@"SHF_NOTE_NV_CUINFO"
        /*0018*/ 	.short	0x0002
        /*001a*/ 	.short	0x0064
        /*001c*/ 	.short	0x0082
	.zero		2


//--------------------- .nv.info                  --------------------------
	.section	.nv.info,"",@"SHT_CUDA_INFO"
	.align	4


	//----- nvinfo : EIATTR_REGCOUNT
	.align		4
        /*0000*/ 	.byte	0x04, 0x2f
        /*0002*/ 	.short	(.L_10 - .L_9)
	.align		4
.L_9:
        /*0004*/ 	.word	index@(_Z4initjP17curandStateXORWOW)
        /*0008*/ 	.word	0x00000020


	//----- nvinfo : EIATTR_FRAME_SIZE
	.align		4
.L_10:
        /*000c*/ 	.byte	0x04, 0x11
        /*000e*/ 	.short	(.L_12 - .L_11)
	.align		4
.L_11:
        /*0010*/ 	.word	index@(_Z4initjP17curandStateXORWOW)
        /*0014*/ 	.word	0x00000000


	//----- nvinfo : EIATTR_REGCOUNT
	.align		4
.L_12:
        /*0018*/ 	.byte	0x04, 0x2f
        /*001a*/ 	.short	(.L_14 - .L_13)
	.align		4
.L_13:
        /*001c*/ 	.word	index@(_Z12fisher_yatesP17curandStateXORWOWPi)
        /*0020*/ 	.word	0x00000018


	//----- nvinfo : EIATTR_FRAME_SIZE
	.align		4
.L_14:
        /*0024*/ 	.byte	0x04, 0x11
        /*0026*/ 	.short	(.L_16 - .L_15)
	.align		4
.L_15:
        /*0028*/ 	.word	index@(_Z12fisher_yatesP17curandStateXORWOWPi)
        /*002c*/ 	.word	0x00000000


	//----- nvinfo : EIATTR_MIN_STACK_SIZE
	.align		4
.L_16:
        /*0030*/ 	.byte	0x04, 0x12
        /*0032*/ 	.short	(.L_18 - .L_17)
	.align		4
.L_17:
        /*0034*/ 	.word	index@(_Z12fisher_yatesP17curandStateXORWOWPi)
        /*0038*/ 	.word	0x00000000


	//----- nvinfo : EIATTR_MIN_STACK_SIZE
	.align		4
.L_18:
        /*003c*/ 	.byte	0x04, 0x12
        /*003e*/ 	.short	(.L_20 - .L_19)
	.align		4
.L_19:
        /*0040*/ 	.word	index@(_Z4initjP17curandStateXORWOW)
        /*0044*/ 	.word	0x00000000
.L_20:


//--------------------- .nv.compat                --------------------------
	.section	.nv.compat,"",@"SHT_CUDA_COMPAT_INFO"
	.align	4
        /*0000*/ 	.byte	0x02, 0x09, 0x00, 0x00, 0x02, 0x02, 0x01, 0x00, 0x02, 0x05, 0x05, 0x00, 0x03, 0x07, 0x01, 0x01
        /*0010*/ 	.byte	0x02, 0x03, 0x00, 0x00, 0x02, 0x06, 0x01, 0x00, 0x04, 0x0b, 0x08, 0x00, 0x09, 0x00, 0x00, 0x00
        /*0020*/ 	.byte	0x00, 0x00, 0x00, 0x00


//--------------------- .nv.info._Z12fisher_yatesP17curandStateXORWOWPi --------------------------
	.section	.nv.info._Z12fisher_yatesP17curandStateXORWOWPi,"",@"SHT_CUDA_INFO"
	.sectionflags	@""
	.align	4


	//----- nvinfo : EIATTR_CUDA_API_VERSION
	.align		4
        /*0000*/ 	.byte	0x04, 0x37
        /*0002*/ 	.short	(.L_22 - .L_21)
.L_21:
        /*0004*/ 	.word	0x00000082


	//----- nvinfo : EIATTR_KPARAM_INFO
	.align		4
.L_22:
        /*0008*/ 	.byte	0x04, 0x17
        /*000a*/ 	.short	(.L_24 - .L_23)
.L_23:
        /*000c*/ 	.word	0x00000000
        /*0010*/ 	.short	0x0001
        /*0012*/ 	.short	0x0008
        /*0014*/ 	.byte	0x00, 0xf5, 0x21, 0x00


	//----- nvinfo : EIATTR_KPARAM_INFO
	.align		4
.L_24:
        /*0018*/ 	.byte	0x04, 0x17
        /*001a*/ 	.short	(.L_26 - .L_25)
.L_25:
        /*001c*/ 	.word	0x00000000
        /*0020*/ 	.short	0x0000
        /*0022*/ 	.short	0x0000
        /*0024*/ 	.byte	0x00, 0xf5, 0x21, 0x00


	//----- nvinfo : EIATTR_SPARSE_MMA_MASK
	.align		4
.L_26:
        /*0028*/ 	.byte	0x03, 0x50
        /*002a*/ 	.short	0x0000


	//----- nvinfo : EIATTR_MAXREG_COUNT
	.align		4
        /*002c*/ 	.byte	0x03, 0x1b
        /*002e*/ 	.short	0x00ff


	//----- nvinfo : EIATTR_NUM_BARRIERS
	.align		4
        /*0030*/ 	.byte	0x02, 0x4c
        /*0032*/ 	.byte	0x01
	.zero		1


	//----- nvinfo : EIATTR_MERCURY_ISA_VERSION
	.align		4
        /*0034*/ 	.byte	0x03, 0x5f
        /*0036*/ 	.short	0x0101


	//----- nvinfo : EIATTR_VRC_CTA_INIT_COUNT
	.align		4
        /*0038*/ 	.byte	0x02, 0x4a
	.zero		1
	.zero		1


	//----- nvinfo : EIATTR_EXIT_INSTR_OFFSETS
	.align		4
        /*003c*/ 	.byte	0x04, 0x1c
        /*003e*/ 	.short	(.L_28 - .L_27)


	//   ....[0]....
.L_27:
        /*0040*/ 	.word	0x00000370


	//----- nvinfo : EIATTR_CBANK_PARAM_SIZE
	.align		4
.L_28:
        /*0044*/ 	.byte	0x03, 0x19
        /*0046*/ 	.short	0x0010


	//----- nvinfo : EIATTR_PARAM_CBANK
	.align		4
        /*0048*/ 	.byte	0x04, 0x0a
        /*004a*/ 	.short	(.L_30 - .L_29)
	.align		4
.L_29:
        /*004c*/ 	.word	index@(.nv.constant0._Z12fisher_yatesP17curandStateXORWOWPi)
        /*0050*/ 	.short	0x0380
        /*0052*/ 	.short	0x0010


	//----- nvinfo : EIATTR_SW_WAR
	.align		4
.L_30:
        /*0054*/ 	.byte	0x04, 0x36
        /*0056*/ 	.short	(.L_32 - .L_31)
.L_31:
        /*0058*/ 	.word	0x00000008
.L_32:


//--------------------- .nv.info._Z4initjP17curandStateXORWOW --------------------------
	.section	.nv.info._Z4initjP17curandStateXORWOW,"",@"SHT_CUDA_INFO"
	.sectionflags	@""
	.align	4


	//----- nvinfo : EIATTR_CUDA_API_VERSION
	.align		4
        /*0000*/ 	.byte	0x04, 0x37
        /*0002*/ 	.short	(.L_34 - .L_33)
.L_33:
        /*0004*/ 	.word	0x00000082


	//----- nvinfo : EIATTR_KPARAM_INFO
	.align		4
.L_34:
        /*0008*/ 	.byte	0x04, 0x17
        /*000a*/ 	.short	(.L_36 - .L_35)
.L_35:
        /*000c*/ 	.word	0x00000000
        /*0010*/ 	.short	0x0001
        /*0012*/ 	.short	0x0008
        /*0014*/ 	.byte	0x00, 0xf5, 0x21, 0x00


	//----- nvinfo : EIATTR_KPARAM_INFO
	.align		4
.L_36:
        /*0018*/ 	.byte	0x04, 0x17
        /*001a*/ 	.short	(.L_38 - .L_37)
.L_37:
        /*001c*/ 	.word	0x00000000
        /*0020*/ 	.short	0x0000
        /*0022*/ 	.short	0x0000
        /*0024*/ 	.byte	0x00, 0xf0, 0x11, 0x00


	//----- nvinfo : EIATTR_SPARSE_MMA_MASK
	.align		4
.L_38:
        /*0028*/ 	.byte	0x03, 0x50
        /*002a*/ 	.short	0x0000


	//----- nvinfo : EIATTR_MAXREG_COUNT
	.align		4
        /*002c*/ 	.byte	0x03, 0x1b
        /*002e*/ 	.short	0x00ff


	//----- nvinfo : EIATTR_MERCURY_ISA_VERSION
	.align		4
        /*0030*/ 	.byte	0x03, 0x5f
        /*0032*/ 	.short	0x0101


	//----- nvinfo : EIATTR_VRC_CTA_INIT_COUNT
	.align		4
        /*0034*/ 	.byte	0x02, 0x4a
	.zero		1
	.zero		1


	//----- nvinfo : EIATTR_EXIT_INSTR_OFFSETS
	.align		4
        /*0038*/ 	.byte	0x04, 0x1c
        /*003a*/ 	.short	(.L_40 - .L_39)


	//   ....[0]....
.L_39:
        /*003c*/ 	.word	0x00000ea0


	//----- nvinfo : EIATTR_CBANK_PARAM_SIZE
	.align		4
.L_40:
        /*0040*/ 	.byte	0x03, 0x19
        /*0042*/ 	.short	0x0010


	//----- nvinfo : EIATTR_PARAM_CBANK
	.align		4
        /*0044*/ 	.byte	0x04, 0x0a
        /*0046*/ 	.short	(.L_42 - .L_41)
	.align		4
.L_41:
        /*0048*/ 	.word	index@(.nv.constant0._Z4initjP17curandStateXORWOW)
        /*004c*/ 	.short	0x0380
        /*004e*/ 	.short	0x0010


	//----- nvinfo : EIATTR_SW_WAR
	.align		4
.L_42:
        /*0050*/ 	.byte	0x04, 0x36
        /*0052*/ 	.short	(.L_44 - .L_43)
.L_43:
        /*0054*/ 	.word	0x00000008
.L_44:


//--------------------- .nv.callgraph             --------------------------
	.section	.nv.callgraph,"",@"SHT_CUDA_CALLGRAPH"
	.align	4
	.sectionentsize	8
	.align		4
        /*0000*/ 	.word	0x00000000
	.align		4
        /*0004*/ 	.word	0xffffffff
	.align		4
        /*0008*/ 	.word	0x00000000
	.align		4
        /*000c*/ 	.word	0xfffffffe
	.align		4
        /*0010*/ 	.word	0x00000000
	.align		4
        /*0014*/ 	.word	0xfffffffd
	.align		4
        /*0018*/ 	.word	0x00000000
	.align		4
        /*001c*/ 	.word	0xfffffffc


//--------------------- .nv.constant4             --------------------------
	.section	.nv.constant4,"a",@progbits
	.align	8
	.align		8
.nv.constant4:
        /*0000*/ 	.dword	precalc_xorwow_matrix
	.align		8
        /*0008*/ 	.dword	precalc_xorwow_offset_matrix
	.align		8
        /*0010*/ 	.dword	mrg32k3aM1
	.align		8
        /*0018*/ 	.dword	mrg32k3aM2
	.align		8
        /*0020*/ 	.dword	mrg32k3aM1SubSeq
	.align		8
        /*0028*/ 	.dword	mrg32k3aM2SubSeq
	.align		8
        /*0030*/ 	.dword	mrg32k3aM1Seq
	.align		8
        /*0038*/ 	.dword	mrg32k3aM2Seq


//--------------------- .nv.constant3             --------------------------
	.section	.nv.constant3,"a",@progbits
	.align	8
.nv.constant3:
	.type		__cr_lgamma_table,@object
	.size		__cr_lgamma_table,(.L_8 - __cr_lgamma_table)
__cr_lgamma_table:
        /*0000*/ 	.byte	0x00, 0x00, 0x00, 0x00, 0x00, 0x00, 0x00, 0x00, 0x00, 0x00, 0x00, 0x00, 0x00, 0x00, 0x00, 0x00
        /*0010*/ 	.byte	0xef, 0x39, 0xfa, 0xfe, 0x42, 0x2e, 0xe6, 0x3f, 0x02, 0x20, 0x2a, 0xfa, 0x0b, 0xab, 0xfc, 0x3f
        /*0020*/ 	.byte	0xf9, 0x2c, 0x92, 0x7c, 0xa7, 0x6c, 0x09, 0x40, 0xc9, 0x79, 0x44, 0x3c, 0x64, 0x26, 0x13, 0x40
        /*0030*/ 	.byte	0xca, 0x01, 0xcf, 0x3a, 0x27, 0x51, 0x1a, 0x40, 0x30, 0xcc, 0x2d, 0xf3, 0xe1, 0x0c, 0x21, 0x40
        /*0040*/ 	.byte	0x0d, 0xb7, 0xfc, 0x82, 0x8e, 0x35, 0x25, 0x40
.L_8:


//--------------------- .text._Z12fisher_yatesP17curandStateXORWOWPi --------------------------
	.section	.text._Z12fisher_yatesP17curandStateXORWOWPi,"ax",@progbits
	.align	128
        .global         _Z12fisher_yatesP17curandStateXORWOWPi
        .type           _Z12fisher_yatesP17curandStateXORWOWPi,@function
        .size           _Z12fisher_yatesP17curandStateXORWOWPi,(.L_x_9 - _Z12fisher_yatesP17curandStateXORWOWPi)
        .other          _Z12fisher_yatesP17curandStateXORWOWPi,@"STO_CUDA_ENTRY STV_DEFAULT"
_Z12fisher_yatesP17curandStateXORWOWPi:
.text._Z12fisher_yatesP17curandStateXORWOWPi:
[----:B------:R-:W-:Y:S01]  /*0000*/  LDC R1, c[0x0][0x37c] ;  /* 0x0000df00ff017b82 */ /* 0x000fe20000000800 */
[----:B------:R-:W0:Y:S07]  /*0010*/  S2R R7, SR_TID.X ;  /* 0x0000000000077919 */ /* 0x000e2e0000002100 */
[----:B------:R-:W1:Y:S01]  /*0020*/  S2UR UR5, SR_CgaCtaId ;  /* 0x00000000000579c3 */ /* 0x000e620000008800 */
[----:B------:R-:W-:Y:S01]  /*0030*/  UMOV UR4, 0x400 ;  /* 0x0000040000047882 */ /* 0x000fe20000000000 */
[----:B------:R-:W-:Y:S01]  /*0040*/  IMAD.MOV.U32 R15, RZ, RZ, 0x1 ;  /* 0x00000001ff0f7424 */ /* 0x000fe200078e00ff */
[----:B------:R-:W2:Y:S05]  /*0050*/  LDCU.64 UR6, c[0x0][0x358] ;  /* 0x00006b00ff0677ac */ /* 0x000eaa0008000a00 */
[----:B------:R-:W3:Y:S01]  /*0060*/  LDC.64 R4, c[0x0][0x380] ;  /* 0x0000e000ff047b82 */ /* 0x000ee20000000a00 */
[----:B-1----:R-:W-:Y:S01]  /*0070*/  ULEA UR4, UR5, UR4, 0x18 ;  /* 0x0000000405047291 */ /* 0x002fe2000f8ec0ff */
[----:B------:R-:W1:Y:S01]  /*0080*/  LDCU UR5, c[0x0][0x360] ;  /* 0x00006c00ff0577ac */ /* 0x000e620008000800 */
[----:B0-----:R-:W-:-:S04]  /*0090*/  IMAD.SHL.U32 R2, R7, 0x2, RZ ;  /* 0x0000000207027824 */ /* 0x001fc800078e00ff */
[C---:B------:R-:W-:Y:S01]  /*00a0*/  LEA R0, R7.reuse, UR4, 0x3 ;  /* 0x0000000407007c11 */ /* 0x040fe2000f8e18ff */
[----:B---3--:R-:W-:Y:S01]  /*00b0*/  IMAD.WIDE.U32 R4, R7, 0x30, R4 ;  /* 0x0000003007047825 */ /* 0x008fe200078e0004 */
[----:B------:R-:W-:-:S03]  /*00c0*/  MOV R14, R2 ;  /* 0x00000002000e7202 */ /* 0x000fc60000000f00 */
[----:B------:R-:W-:-:S05]  /*00d0*/  VIADD R3, R2, 0x1 ;  /* 0x0000000102037836 */ /* 0x000fca0000000000 */
[----:B------:R0:W-:Y:S01]  /*00e0*/  STS.64 [R0], R2 ;  /* 0x0000000200007388 */ /* 0x0001e20000000a00 */
[----:B-12---:R-:W-:Y:S06]  /*00f0*/  BAR.SYNC.DEFER_BLOCKING 0x0 ;  /* 0x0000000000007b1d */ /* 0x006fec0000010000 */
.L_x_0:
[----:B------:R-:W2:Y:S04]  /*0100*/  LDG.E.64 R10, desc[UR6][R4.64] ;  /* 0x00000006040a7981 */ /* 0x000ea8000c1e1b00 */
[----:B------:R-:W0:Y:S04]  /*0110*/  LDG.E.64 R6, desc[UR6][R4.64+0x10] ;  /* 0x0000100604067981 */ /* 0x000e28000c1e1b00 */
[----:B------:R-:W3:Y:S01]  /*0120*/  LDG.E.64 R8, desc[UR6][R4.64+0x8] ;  /* 0x0000080604087981 */ /* 0x000ee2000c1e1b00 */
[----:B--2---:R-:W-:Y:S01]  /*0130*/  SHF.R.U32.HI R12, RZ, 0x2, R11 ;  /* 0x00000002ff0c7819 */ /* 0x004fe2000001160b */
[----:B------:R-:W-:-:S03]  /*0140*/  VIADD R10, R10, 0x587c5 ;  /* 0x000587c50a0a7836 */ /* 0x000fc60000000000 */
[----:B------:R-:W-:Y:S01]  /*0150*/  LOP3.LUT R12, R12, R11, RZ, 0x3c, !PT ;  /* 0x0000000b0c0c7212 */ /* 0x000fe200078e3cff */
[----:B0-----:R-:W-:Y:S02]  /*0160*/  IMAD.SHL.U32 R3, R7, 0x10, RZ ;  /* 0x0000001007037824 */ /* 0x001fe400078e00ff */
[----:B------:R-:W-:Y:S01]  /*0170*/  IMAD.MOV.U32 R21, RZ, RZ, R6 ;  /* 0x000000ffff157224 */ /* 0x000fe200078e0006 */
[----:B------:R-:W-:Y:S01]  /*0180*/  SHF.R.U32.HI R6, RZ, 0x1, R14 ;  /* 0x00000001ff067819 */ /* 0x000fe2000001160e */
[----:B------:R-:W-:Y:S02]  /*0190*/  IMAD.SHL.U32 R11, R12, 0x2, RZ ;  /* 0x000000020c0b7824 */ /* 0x000fe400078e00ff */
[----:B---3--:R-:W-:Y:S01]  /*01a0*/  IMAD.MOV.U32 R20, RZ, RZ, R9 ;  /* 0x000000ffff147224 */ /* 0x008fe200078e0009 */
[----:B------:R-:W-:Y:S02]  /*01b0*/  LOP3.LUT R6, R6, R15, RZ, 0xc0, !PT ;  /* 0x0000000f06067212 */ /* 0x000fe400078ec0ff */
[----:B------:R-:W-:Y:S01]  /*01c0*/  LOP3.LUT R12, R12, R11, R3, 0x96, !PT ;  /* 0x0000000b0c0c7212 */ /* 0x000fe200078e9603 */
[----:B------:R-:W-:Y:S01]  /*01d0*/  IMAD.MOV.U32 R11, RZ, RZ, R8 ;  /* 0x000000ffff0b7224 */ /* 0x000fe200078e0008 */
[----:B------:R-:W-:Y:S02]  /*01e0*/  STG.E.64 desc[UR6][R4.64+0x8], R20 ;  /* 0x0000081404007986 */ /* 0x000fe4000c101b06 */
[----:B------:R-:W-:-:S02]  /*01f0*/  LOP3.LUT R13, R12, R7, RZ, 0x3c, !PT ;  /* 0x000000070c0d7212 */ /* 0x000fc400078e3cff */
[----:B------:R-:W-:Y:S01]  /*0200*/  MOV R12, R7 ;  /* 0x00000007000c7202 */ /* 0x000fe20000000f00 */
[----:B------:R-:W-:Y:S01]  /*0210*/  STG.E.64 desc[UR6][R4.64], R10 ;  /* 0x0000000a04007986 */ /* 0x000fe2000c101b06 */
[----:B------:R-:W-:Y:S02]  /*0220*/  IADD3 R3, PT, PT, R13, R10, RZ ;  /* 0x0000000a0d037210 */ /* 0x000fe40007ffe0ff */
[----:B------:R-:W-:Y:S01]  /*0230*/  SHF.L.U32 R7, R15, 0x1, RZ ;  /* 0x000000010f077819 */ /* 0x000fe200000006ff */
[----:B------:R-:W-:Y:S01]  /*0240*/  STG.E.64 desc[UR6][R4.64+0x10], R12 ;  /* 0x0000100c04007986 */ /* 0x000fe2000c101b06 */
[----:B------:R-:W-:-:S04]  /*0250*/  LOP3.LUT R3, R3, 0x1, RZ, 0xc0, !PT ;  /* 0x0000000103037812 */ /* 0x000fc800078ec0ff */
[----:B------:R-:W-:-:S13]  /*0260*/  ISETP.NE.U32.AND P0, PT, R3, 0x1, PT ;  /* 0x000000010300780c */ /* 0x000fda0003f05070 */
[----:B------:R-:W-:Y:S02]  /*0270*/  @!P0 LEA R16, R14, UR4, 0x2 ;  /* 0x000000040e108c11 */ /* 0x000fe4000f8e10ff */
[----:B------:R-:W-:-:S03]  /*0280*/  LOP3.LUT R14, R6, R14, R7, 0xf4, !PT ;  /* 0x0000000e060e7212 */ /* 0x000fc600078ef407 */
[----:B------:R-:W-:Y:S01]  /*0290*/  @!P0 IMAD R18, R15, 0x4, R16 ;  /* 0x000000040f128824 */ /* 0x000fe200078e0210 */
[----:B------:R-:W-:Y:S01]  /*02a0*/  @!P0 LDS R3, [R16] ;  /* 0x0000000010038984 */ /* 0x000fe20000000800 */
[----:B------:R-:W-:-:S03]  /*02b0*/  IMAD.MOV.U32 R15, RZ, RZ, R7 ;  /* 0x000000ffff0f7224 */ /* 0x000fc600078e0007 */
[----:B------:R-:W0:Y:S04]  /*02c0*/  @!P0 LDS R17, [R18] ;  /* 0x0000000012118984 */ /* 0x000e280000000800 */
[----:B0-----:R1:W-:Y:S04]  /*02d0*/  @!P0 STS [R16], R17 ;  /* 0x0000001110008388 */ /* 0x0013e80000000800 */
[----:B------:R1:W-:Y:S01]  /*02e0*/  @!P0 STS [R18], R3 ;  /* 0x0000000312008388 */ /* 0x0003e20000000800 */
[----:B------:R-:W-:Y:S01]  /*02f0*/  BAR.SYNC.DEFER_BLOCKING 0x0 ;  /* 0x0000000000007b1d */ /* 0x000fe20000010000 */
[----:B------:R-:W-:-:S13]  /*0300*/  ISETP.GT.U32.AND P0, PT, R7, UR5, PT ;  /* 0x0000000507007c0c */ /* 0x000fda000bf04070 */
[----:B-1----:R-:W-:Y:S05]  /*0310*/  @!P0 BRA `(.L_x_0) ;  /* 0xfffffffc00788947 */ /* 0x002fea000383ffff */
[----:B------:R-:W0:Y:S01]  /*0320*/  LDS.64 R6, [R0] ;  /* 0x0000000000067984 */ /* 0x000e220000000a00 */
[----:B------:R-:W1:Y:S02]  /*0330*/  LDC.64 R4, c[0x0][0x388] ;  /* 0x0000e200ff047b82 */ /* 0x000e640000000a00 */
[----:B-1----:R-:W-:-:S05]  /*0340*/  IMAD.WIDE.U32 R2, R2, 0x4, R4 ;  /* 0x0000000402027825 */ /* 0x002fca00078e0004 */
[----:B0-----:R-:W-:Y:S04]  /*0350*/  STG.E desc[UR6][R2.64], R6 ;  /* 0x0000000602007986 */ /* 0x001fe8000c101906 */
[----:B------:R-:W-:Y:S01]  /*0360*/  STG.E desc[UR6][R2.64+0x4], R7 ;  /* 0x0000040702007986 */ /* 0x000fe2000c101906 */
[----:B------:R-:W-:Y:S05]  /*0370*/  EXIT ;  /* 0x000000000000794d */ /* 0x000fea0003800000 */
.L_x_1:
[----:B------:R-:W-:-:S00]  /*0380*/  BRA `(.L_x_1) ;  /* 0xfffffffc00fc7947 */ /* 0x000fc0000383ffff */
[----:B------:R-:W-:-:S00]  /*0390*/  NOP ;  /* 0x0000000000007918 */ /* 0x000fc00000000000 */
        /* <DEDUP_REMOVED lines=14> */
.L_x_9:


//--------------------- .text._Z4initjP17curandStateXORWOW --------------------------
	.section	.text._Z4initjP17curandStateXORWOW,"ax",@progbits
	.align	128
        .global         _Z4initjP17curandStateXORWOW
        .type           _Z4initjP17curandStateXORWOW,@function
        .size           _Z4initjP17curandStateXORWOW,(.L_x_10 - _Z4initjP17curandStateXORWOW)
        .other          _Z4initjP17curandStateXORWOW,@"STO_CUDA_ENTRY STV_DEFAULT"
_Z4initjP17curandStateXORWOW:
.text._Z4initjP17curandStateXORWOW:
[----:B------:R-:W-:Y:S01]  /*0000*/  LDC R1, c[0x0][0x37c] ;  /* 0x0000df00ff017b82 */ /* 0x000fe20000000800 */
[----:B------:R-:W0:Y:S07]  /*0010*/  S2R R13, SR_CTAID.X ;  /* 0x00000000000d7919 */ /* 0x000e2e0000002500 */
[----:B------:R-:W1:Y:S01]  /*0020*/  LDC R0, c[0x0][0x380] ;  /* 0x0000e000ff007b82 */ /* 0x000e620000000800 */
[----:B------:R-:W2:Y:S01]  /*0030*/  LDCU.64 UR6, c[0x0][0x358] ;  /* 0x00006b00ff0677ac */ /* 0x000ea20008000a00 */
[----:B------:R-:W-:-:S02]  /*0040*/  IMAD.MOV.U32 R7, RZ, RZ, -0x75bd8fc ;  /* 0xf8a42704ff077424 */ /* 0x000fc400078e00ff */
[----:B------:R-:W-:-:S04]  /*0050*/  IMAD.MOV.U32 R8, RZ, RZ, -0x23270784 ;  /* 0xdcd8f87cff087424 */ /* 0x000fc800078e00ff */
[----:B------:R-:W3:Y:S01]  /*0060*/  LDC.64 R2, c[0x0][0x388] ;  /* 0x0000e200ff027b82 */ /* 0x000ee20000000a00 */
[----:B-1----:R-:W-:-:S05]  /*0070*/  LOP3.LUT R0, R0, 0xaad26b49, RZ, 0x3c, !PT ;  /* 0xaad26b4900007812 */ /* 0x002fca00078e3cff */
[----:B------:R-:W-:Y:S01]  /*0080*/  IMAD R0, R0, 0x4182bed5, RZ ;  /* 0x4182bed500007824 */ /* 0x000fe200078e02ff */
[C---:B0-----:R-:W-:Y:S01]  /*0090*/  ISETP.NE.AND P0, PT, R13.reuse, RZ, PT ;  /* 0x000000ff0d00720c */ /* 0x041fe20003f05270 */
[----:B---3--:R-:W-:-:S03]  /*00a0*/  IMAD.WIDE.U32 R2, R13, 0x30, R2 ;  /* 0x000000300d027825 */ /* 0x008fc600078e0002 */
[C---:B------:R-:W-:Y:S01]  /*00b0*/  LOP3.LUT R6, R0.reuse, 0x159a55e5, RZ, 0x3c, !PT ;  /* 0x159a55e500067812 */ /* 0x040fe200078e3cff */
[C---:B------:R-:W-:Y:S02]  /*00c0*/  VIADD R4, R0.reuse, 0xd9f6dc18 ;  /* 0xd9f6dc1800047836 */ /* 0x040fe40000000000 */
[C---:B------:R-:W-:Y:S02]  /*00d0*/  VIADD R5, R0.reuse, 0x75bcd15 ;  /* 0x075bcd1500057836 */ /* 0x040fe40000000000 */
[----:B--2---:R0:W-:Y:S01]  /*00e0*/  STG.E.64 desc[UR6][R2.64+0x8], R6 ;  /* 0x0000080602007986 */ /* 0x0041e2000c101b06 */
[----:B------:R-:W-:-:S03]  /*00f0*/  VIADD R9, R0, 0x583f19 ;  /* 0x00583f1900097836 */ /* 0x000fc60000000000 */
[----:B------:R0:W-:Y:S04]  /*0100*/  STG.E.64 desc[UR6][R2.64], R4 ;  /* 0x0000000402007986 */ /* 0x0001e8000c101b06 */
[----:B------:R0:W-:Y:S01]  /*0110*/  STG.E.64 desc[UR6][R2.64+0x10], R8 ;  /* 0x0000100802007986 */ /* 0x0001e2000c101b06 */
[----:B------:R-:W-:Y:S05]  /*0120*/  @!P0 BRA `(.L_x_2) ;  /* 0x0000000c00488947 */ /* 0x000fea0003800000 */
[----:B------:R-:W-:Y:S02]  /*0130*/  IMAD.MOV.U32 R0, RZ, RZ, R13 ;  /* 0x000000ffff007224 */ /* 0x000fe400078e000d */
[----:B------:R-:W-:Y:S02]  /*0140*/  IMAD.MOV.U32 R15, RZ, RZ, RZ ;  /* 0x000000ffff0f7224 */ /* 0x000fe400078e00ff */
[----:B------:R-:W-:-:S07]  /*0150*/  IMAD.MOV.U32 R12, RZ, RZ, RZ ;  /* 0x000000ffff0c7224 */ /* 0x000fce00078e00ff */
.L_x_7:
[----:B0-----:R-:W-:-:S04]  /*0160*/  LOP3.LUT R2, R0, 0x3, RZ, 0xc0, !PT ;  /* 0x0000000300027812 */ /* 0x001fc800078ec0ff */
[----:B------:R-:W-:-:S04]  /*0170*/  ISETP.NE.U32.AND P0, PT, R2, RZ, PT ;  /* 0x000000ff0200720c */ /* 0x000fc80003f05070 */
[----:B------:R-:W-:-:S13]  /*0180*/  ISETP.NE.AND.EX P0, PT, RZ, RZ, PT, P0 ;  /* 0x000000ffff00720c */ /* 0x000fda0003f05300 */
[----:B------:R-:W-:Y:S05]  /*0190*/  @!P0 BRA `(.L_x_3) ;  /* 0x0000000c00148947 */ /* 0x000fea0003800000 */
[----:B------:R-:W0:Y:S01]  /*01a0*/  LDC.64 R6, c[0x4][RZ] ;  /* 0x01000000ff067b82 */ /* 0x000e220000000a00 */
[----:B------:R-:W-:Y:S01]  /*01b0*/  UMOV UR4, URZ ;  /* 0x000000ff00047c82 */ /* 0x000fe20008000000 */
[----:B0-----:R-:W-:-:S07]  /*01c0*/  IMAD.WIDE.U32 R6, R12, 0xc80, R6 ;  /* 0x00000c800c067825 */ /* 0x001fce00078e0006 */
.L_x_6:
[----:B0-----:R-:W-:Y:S01]  /*01d0*/  IMAD.MOV.U32 R14, RZ, RZ, RZ ;  /* 0x000000ffff0e7224 */ /* 0x001fe200078e00ff */
[----:B------:R-:W-:Y:S01]  /*01e0*/  CS2R R2, SRZ ;  /* 0x0000000000027805 */ /* 0x000fe2000001ff00 */
[----:B------:R-:W-:Y:S01]  /*01f0*/  IMAD.MOV.U32 R16, RZ, RZ, RZ ;  /* 0x000000ffff107224 */ /* 0x000fe200078e00ff */
[----:B------:R-:W-:-:S07]  /*0200*/  CS2R R4, SRZ ;  /* 0x0000000000047805 */ /* 0x000fce000001ff00 */
.L_x_5:
[----:B------:R-:W0:Y:S02]  /*0210*/  LDC.64 R8, c[0x0][0x388] ;  /* 0x0000e200ff087b82 */ /* 0x000e240000000a00 */
[----:B0-----:R-:W-:-:S04]  /*0220*/  IMAD.WIDE.U32 R10, R13, 0x30, R8 ;  /* 0x000000300d0a7825 */ /* 0x001fc800078e0008 */
[----:B------:R-:W-:-:S05]  /*0230*/  IMAD.WIDE.U32 R10, R16, 0x4, R10 ;  /* 0x00000004100a7825 */ /* 0x000fca00078e000a */
[----:B------:R0:W5:Y:S01]  /*0240*/  LDG.E R17, desc[UR6][R10.64+0x4] ;  /* 0x000004060a117981 */ /* 0x000162000c1e1900 */
[----:B------:R-:W-:-:S07]  /*0250*/  IMAD.MOV.U32 R18, RZ, RZ, RZ ;  /* 0x000000ffff127224 */ /* 0x000fce00078e00ff */
.L_x_4:
[----:B-----5:R-:W-:Y:S01]  /*0260*/  SHF.R.U32.HI R22, RZ, R18, R17 ;  /* 0x00000012ff167219 */ /* 0x020fe20000011611 */
[----:B0-----:R-:W-:-:S03]  /*0270*/  IMAD.SHL.U32 R11, R16, 0x20, RZ ;  /* 0x00000020100b7824 */ /* 0x001fc600078e00ff */
[----:B------:R-:W-:Y:S01]  /*0280*/  LOP3.LUT R19, R22, 0x1, RZ, 0xc0, !PT ;  /* 0x0000000116137812 */ /* 0x000fe200078ec0ff */
[----:B------:R-:W-:-:S03]  /*0290*/  IMAD.IADD R10, R11, 0x1, R18 ;  /* 0x000000010b0a7824 */ /* 0x000fc600078e0212 */
[----:B------:R-:W-:Y:S01]  /*02a0*/  ISETP.NE.U32.AND P0, PT, R19, 0x1, PT ;  /* 0x000000011300780c */ /* 0x000fe20003f05070 */
[----:B------:R-:W-:-:S03]  /*02b0*/  IMAD R11, R10, 0x5, RZ ;  /* 0x000000050a0b7824 */ /* 0x000fc600078e02ff */
[----:B------:R-:W-:Y:S01]  /*02c0*/  R2P PR, R22, 0x7e ;  /* 0x0000007e16007804 */ /* 0x000fe20000000000 */
[----:B------:R-:W-:-:S08]  /*02d0*/  IMAD.WIDE.U32 R10, R11, 0x4, R6 ;  /* 0x000000040b0a7825 */ /* 0x000fd000078e0006 */
[----:B------:R-:W2:Y:S04]  /*02e0*/  @!P0 LDG.E R19, desc[UR6][R10.64] ;  /* 0x000000060a138981 */ /* 0x000ea8000c1e1900 */
[----:B------:R-:W3:Y:S04]  /*02f0*/  @!P0 LDG.E R20, desc[UR6][R10.64+0x10] ;  /* 0x000010060a148981 */ /* 0x000ee8000c1e1900 */
[----:B------:R-:W4:Y:S04]  /*0300*/  @P1 LDG.E R21, desc[UR6][R10.64+0x14] ;  /* 0x000014060a151981 */ /* 0x000f28000c1e1900 */
[----:B------:R-:W4:Y:S04]  /*0310*/  @P2 LDG.E R23, desc[UR6][R10.64+0x28] ;  /* 0x000028060a172981 */ /* 0x000f28000c1e1900 */
[----:B------:R-:W4:Y:S04]  /*0320*/  @P1 LDG.E R24, desc[UR6][R10.64+0x24] ;  /* 0x000024060a181981 */ /* 0x000f28000c1e1900 */
[----:B------:R-:W4:Y:S04]  /*0330*/  @P2 LDG.E R26, desc[UR6][R10.64+0x38] ;  /* 0x000038060a1a2981 */ /* 0x000f28000c1e1900 */
[----:B------:R-:W4:Y:S04]  /*0340*/  @P3 LDG.E R25, desc[UR6][R10.64+0x3c] ;  /* 0x00003c060a193981 */ /* 0x000f28000c1e1900 */
[----:B------:R-:W4:Y:S01]  /*0350*/  @P4 LDG.E R27, desc[UR6][R10.64+0x50] ;  /* 0x000050060a1b4981 */ /* 0x000f22000c1e1900 */
[----:B--2---:R-:W-:-:S03]  /*0360*/  @!P0 LOP3.LUT R14, R14, R19, RZ, 0x3c, !PT ;  /* 0x000000130e0e8212 */ /* 0x004fc600078e3cff */
[----:B------:R-:W2:Y:S01]  /*0370*/  @!P0 LDG.E R19, desc[UR6][R10.64+0x4] ;  /* 0x000004060a138981 */ /* 0x000ea2000c1e1900 */
[----:B---3--:R-:W-:-:S03]  /*0380*/  @!P0 LOP3.LUT R3, R3, R20, RZ, 0x3c, !PT ;  /* 0x0000001403038212 */ /* 0x008fc600078e3cff */
[----:B------:R-:W3:Y:S01]  /*0390*/  @!P0 LDG.E R20, desc[UR6][R10.64+0x8] ;  /* 0x000008060a148981 */ /* 0x000ee2000c1e1900 */
[----:B----4-:R-:W-:-:S03]  /*03a0*/  @P1 LOP3.LUT R14, R14, R21, RZ, 0x3c, !PT ;  /* 0x000000150e0e1212 */ /* 0x010fc600078e3cff */
[----:B------:R-:W4:Y:S01]  /*03b0*/  @!P0 LDG.E R21, desc[UR6][R10.64+0xc] ;  /* 0x00000c060a158981 */ /* 0x000f22000c1e1900 */
[----:B------:R-:W-:-:S03]  /*03c0*/  @P2 LOP3.LUT R14, R14, R23, RZ, 0x3c, !PT ;  /* 0x000000170e0e2212 */ /* 0x000fc600078e3cff */
[----:B------:R-:W4:Y:S01]  /*03d0*/  @P1 LDG.E R23, desc[UR6][R10.64+0x18] ;  /* 0x000018060a171981 */ /* 0x000f22000c1e1900 */
[----:B------:R-:W-:-:S03]  /*03e0*/  @P1 LOP3.LUT R3, R3, R24, RZ, 0x3c, !PT ;  /* 0x0000001803031212 */ /* 0x000fc600078e3cff */
[----:B------:R-:W4:Y:S01]  /*03f0*/  @P2 LDG.E R24, desc[UR6][R10.64+0x30] ;  /* 0x000030060a182981 */ /* 0x000f22000c1e1900 */
[----:B--2---:R-:W-:-:S03]  /*0400*/  @!P0 LOP3.LUT R4, R4, R19, RZ, 0x3c, !PT ;  /* 0x0000001304048212 */ /* 0x004fc600078e3cff */
[----:B------:R-:W2:Y:S01]  /*0410*/  @P1 LDG.E R19, desc[UR6][R10.64+0x20] ;  /* 0x000020060a131981 */ /* 0x000ea2000c1e1900 */
[----:B---3--:R-:W-:-:S03]  /*0420*/  @!P0 LOP3.LUT R5, R5, R20, RZ, 0x3c, !PT ;  /* 0x0000001405058212 */ /* 0x008fc600078e3cff */
[----:B------:R-:W3:Y:S01]  /*0430*/  @P1 LDG.E R20, desc[UR6][R10.64+0x1c] ;  /* 0x00001c060a141981 */ /* 0x000ee2000c1e1900 */
[----:B----4-:R-:W-:-:S03]  /*0440*/  @!P0 LOP3.LUT R2, R2, R21, RZ, 0x3c, !PT ;  /* 0x0000001502028212 */ /* 0x010fc600078e3cff */
[----:B------:R-:W4:Y:S01]  /*0450*/  @P2 LDG.E R21, desc[UR6][R10.64+0x2c] ;  /* 0x00002c060a152981 */ /* 0x000f22000c1e1900 */
[----:B------:R-:W-:-:S03]  /*0460*/  @P1 LOP3.LUT R4, R4, R23, RZ, 0x3c, !PT ;  /* 0x0000001704041212 */ /* 0x000fc600078e3cff */
[----:B------:R-:W4:Y:S01]  /*0470*/  @P2 LDG.E R23, desc[UR6][R10.64+0x34] ;  /* 0x000034060a172981 */ /* 0x000f22000c1e1900 */
[----:B------:R-:W-:-:S03]  /*0480*/  @P2 LOP3.LUT R3, R3, R26, RZ, 0x3c, !PT ;  /* 0x0000001a03032212 */ /* 0x000fc600078e3cff */
[----:B------:R-:W4:Y:S01]  /*0490*/  @P3 LDG.E R26, desc[UR6][R10.64+0x4c] ;  /* 0x00004c060a1a3981 */ /* 0x000f22000c1e1900 */
[----:B------:R-:W-:-:S03]  /*04a0*/  @P3 LOP3.LUT R14, R14, R25, RZ, 0x3c, !PT ;  /* 0x000000190e0e3212 */ /* 0x000fc600078e3cff */
[----:B------:R-:W4:Y:S01]  /*04b0*/  @P5 LDG.E R25, desc[UR6][R10.64+0x64] ;  /* 0x000064060a195981 */ /* 0x000f22000c1e1900 */
[----:B--2---:R-:W-:-:S03]  /*04c0*/  @P1 LOP3.LUT R2, R2, R19, RZ, 0x3c, !PT ;  /* 0x0000001302021212 */ /* 0x004fc600078e3cff */
[----:B------:R-:W2:Y:S01]  /*04d0*/  @P3 LDG.E R19, desc[UR6][R10.64+0x40] ;  /* 0x000040060a133981 */ /* 0x000ea2000c1e1900 */
[----:B---3--:R-:W-:-:S03]  /*04e0*/  @P1 LOP3.LUT R5, R5, R20, RZ, 0x3c, !PT ;  /* 0x0000001405051212 */ /* 0x008fc600078e3cff */
[----:B------:R-:W3:Y:S01]  /*04f0*/  @P3 LDG.E R20, desc[UR6][R10.64+0x44] ;  /* 0x000044060a143981 */ /* 0x000ee2000c1e1900 */
[----:B------:R-:W-:-:S03]  /*0500*/  @P2 LOP3.LUT R5, R5, R24, RZ, 0x3c, !PT ;  /* 0x0000001805052212 */ /* 0x000fc600078e3cff */
[----:B------:R-:W3:Y:S01]  /*0510*/  @P4 LDG.E R24, desc[UR6][R10.64+0x58] ;  /* 0x000058060a184981 */ /* 0x000ee2000c1e1900 */
[----:B----4-:R-:W-:Y:S02]  /*0520*/  @P2 LOP3.LUT R4, R4, R21, RZ, 0x3c, !PT ;  /* 0x0000001504042212 */ /* 0x010fe400078e3cff */
[----:B------:R-:W-:Y:S01]  /*0530*/  @P2 LOP3.LUT R2, R2, R23, RZ, 0x3c, !PT ;  /* 0x0000001702022212 */ /* 0x000fe200078e3cff */
[----:B------:R-:W4:Y:S04]  /*0540*/  @P3 LDG.E R21, desc[UR6][R10.64+0x48] ;  /* 0x000048060a153981 */ /* 0x000f28000c1e1900 */
[----:B------:R-:W4:Y:S01]  /*0550*/  @P4 LDG.E R23, desc[UR6][R10.64+0x54] ;  /* 0x000054060a174981 */ /* 0x000f22000c1e1900 */
[----:B------:R-:W-:Y:S02]  /*0560*/  @P4 LOP3.LUT R14, R14, R27, RZ, 0x3c, !PT ;  /* 0x0000001b0e0e4212 */ /* 0x000fe400078e3cff */
[----:B------:R-:W-:-:S02]  /*0570*/  @P3 LOP3.LUT R3, R3, R26, RZ, 0x3c, !PT ;  /* 0x0000001a03033212 */ /* 0x000fc400078e3cff */
        /* <DEDUP_REMOVED lines=9> */
[----:B----4-:R-:W-:-:S03]  /*0610*/  @P3 LOP3.LUT R2, R2, R21, RZ, 0x3c, !PT ;  /* 0x0000001502023212 */ /* 0x010fc600078e3cff */
[----:B------:R-:W4:Y:S01]  /*0620*/  @P5 LDG.E R21, desc[UR6][R10.64+0x68] ;  /* 0x000068060a155981 */ /* 0x000f22000c1e1900 */
[----:B------:R-:W-:-:S03]  /*0630*/  @P4 LOP3.LUT R4, R4, R23, RZ, 0x3c, !PT ;  /* 0x0000001704044212 */ /* 0x000fc600078e3cff */
[----:B------:R-:W4:Y:S01]  /*0640*/  @P5 LDG.E R23, desc[UR6][R10.64+0x70] ;  /* 0x000070060a175981 */ /* 0x000f22000c1e1900 */
[----:B------:R-:W-:Y:S02]  /*0650*/  LOP3.LUT P0, RZ, R22, 0x80, RZ, 0xc0, !PT ;  /* 0x0000008016ff7812 */ /* 0x000fe4000780c0ff */
[----:B------:R-:W-:Y:S02]  /*0660*/  @P4 LOP3.LUT R3, R3, R26, RZ, 0x3c, !PT ;  /* 0x0000001a03034212 */ /* 0x000fe400078e3cff */
[----:B------:R-:W-:Y:S02]  /*0670*/  @P6 LOP3.LUT R14, R14, R25, RZ, 0x3c, !PT ;  /* 0x000000190e0e6212 */ /* 0x000fe400078e3cff */
[----:B------:R-:W4:Y:S07]  /*0680*/  @P6 LDG.E R25, desc[UR6][R10.64+0x7c] ;  /* 0x00007c060a196981 */ /* 0x000f2e000c1e1900 */
[----:B------:R-:W4:Y:S04]  /*0690*/  @P0 LDG.E R27, desc[UR6][R10.64+0x8c] ;  /* 0x00008c060a1b0981 */ /* 0x000f28000c1e1900 */
[----:B------:R-:W4:Y:S04]  /*06a0*/  @P0 LDG.E R26, desc[UR6][R10.64+0x94] ;  /* 0x000094060a1a0981 */ /* 0x000f28000c1e1900 */
        /* <DEDUP_REMOVED lines=11> */
[----:B------:R-:W-:Y:S02]  /*0760*/  @P6 LOP3.LUT R4, R4, R25, RZ, 0x3c, !PT ;  /* 0x0000001904046212 */ /* 0x000fe400078e3cff */
[----:B------:R-:W-:Y:S02]  /*0770*/  @P0 LOP3.LUT R14, R14, R27, RZ, 0x3c, !PT ;  /* 0x0000001b0e0e0212 */ /* 0x000fe400078e3cff */
[----:B--2---:R-:W-:Y:S02]  /*0780*/  @P6 LOP3.LUT R2, R2, R19, RZ, 0x3c, !PT ;  /* 0x0000001302026212 */ /* 0x004fe400078e3cff */
[----:B---3--:R-:W-:Y:S02]  /*0790*/  @P6 LOP3.LUT R5, R5, R20, RZ, 0x3c, !PT ;  /* 0x0000001405056212 */ /* 0x008fe400078e3cff */
[----:B------:R-:W-:Y:S02]  /*07a0*/  @P6 LOP3.LUT R3, R3, R24, RZ, 0x3c, !PT ;  /* 0x0000001803036212 */ /* 0x000fe400078e3cff */
[----:B------:R-:W-:-:S02]  /*07b0*/  @P0 LOP3.LUT R5, R5, R26, RZ, 0x3c, !PT ;  /* 0x0000001a05050212 */ /* 0x000fc400078e3cff */
[----:B----4-:R-:W-:Y:S02]  /*07c0*/  @P0 LOP3.LUT R4, R4, R21, RZ, 0x3c, !PT ;  /* 0x0000001504040212 */ /* 0x010fe400078e3cff */
[----:B------:R-:W-:Y:S02]  /*07d0*/  @P0 LOP3.LUT R3, R3, R28, RZ, 0x3c, !PT ;  /* 0x0000001c03030212 */ /* 0x000fe400078e3cff */
[----:B------:R-:W-:Y:S02]  /*07e0*/  @P0 LOP3.LUT R2, R2, R23, RZ, 0x3c, !PT ;  /* 0x0000001702020212 */ /* 0x000fe400078e3cff */
[----:B------:R-:W-:-:S13]  /*07f0*/  R2P PR, R22.B1, 0x7f ;  /* 0x0000007f16007804 */ /* 0x000fda0000001000 */
[----:B------:R-:W2:Y:S04]  /*0800*/  @P0 LDG.E R19, desc[UR6][R10.64+0xa0] ;  /* 0x0000a0060a130981 */ /* 0x000ea8000c1e1900 */
[----:B------:R-:W3:Y:S04]  /*0810*/  @P1 LDG.E R23, desc[UR6][R10.64+0xb4] ;  /* 0x0000b4060a171981 */ /* 0x000ee8000c1e1900 */
[----:B------:R-:W4:Y:S04]  /*0820*/  @P0 LDG.E R21, desc[UR6][R10.64+0xa4] ;  /* 0x0000a4060a150981 */ /* 0x000f28000c1e1900 */
[----:B------:R-:W4:Y:S04]  /*0830*/  @P2 LDG.E R25, desc[UR6][R10.64+0xc8] ;  /* 0x0000c8060a192981 */ /* 0x000f28000c1e1900 */
[----:B------:R-:W4:Y:S04]  /*0840*/  @P3 LDG.E R27, desc[UR6][R10.64+0xdc] ;  /* 0x0000dc060a1b3981 */ /* 0x000f28000c1e1900 */
[----:B------:R-:W4:Y:S04]  /*0850*/  @P0 LDG.E R20, desc[UR6][R10.64+0xa8] ;  /* 0x0000a8060a140981 */ /* 0x000f28000c1e1900 */
[----:B------:R-:W4:Y:S04]  /*0860*/  @P0 LDG.E R24, desc[UR6][R10.64+0xb0] ;  /* 0x0000b0060a180981 */ /* 0x000f28000c1e1900 */
[----:B------:R-:W4:Y:S04]  /*0870*/  @P4 LDG.E R29, desc[UR6][R10.64+0xf0] ;  /* 0x0000f0060a1d4981 */ /* 0x000f28000c1e1900 */
[----:B------:R-:W4:Y:S01]  /*0880*/  @P1 LDG.E R26, desc[UR6][R10.64+0xc4] ;  /* 0x0000c4060a1a1981 */ /* 0x000f22000c1e1900 */
[----:B--2---:R-:W-:-:S03]  /*0890*/  @P0 LOP3.LUT R14, R14, R19, RZ, 0x3c, !PT ;  /* 0x000000130e0e0212 */ /* 0x004fc600078e3cff */
[----:B------:R-:W2:Y:S01]  /*08a0*/  @P0 LDG.E R19, desc[UR6][R10.64+0xac] ;  /* 0x0000ac060a130981 */ /* 0x000ea2000c1e1900 */
[----:B---3--:R-:W-:-:S03]  /*08b0*/  @P1 LOP3.LUT R14, R14, R23, RZ, 0x3c, !PT ;  /* 0x000000170e0e1212 */ /* 0x008fc600078e3cff */
[----:B------:R-:W3:Y:S01]  /*08c0*/  @P1 LDG.E R23, desc[UR6][R10.64+0xc0] ;  /* 0x0000c0060a171981 */ /* 0x000ee2000c1e1900 */
[----:B----4-:R-:W-:-:S03]  /*08d0*/  @P0 LOP3.LUT R4, R4, R21, RZ, 0x3c, !PT ;  /* 0x0000001504040212 */ /* 0x010fc600078e3cff */
[----:B------:R-:W4:Y:S01]  /*08e0*/  @P1 LDG.E R21, desc[UR6][R10.64+0xb8] ;  /* 0x0000b8060a151981 */ /* 0x000f22000c1e1900 */
[----:B------:R-:W-:-:S03]  /*08f0*/  @P2 LOP3.LUT R14, R14, R25, RZ, 0x3c, !PT ;  /* 0x000000190e0e2212 */ /* 0x000fc600078e3cff */
[----:B------:R-:W4:Y:S01]  /*0900*/  @P5 LDG.E R25, desc[UR6][R10.64+0x104] ;  /* 0x000104060a195981 */ /* 0x000f22000c1e1900 */
[----:B------:R-:W-:-:S03]  /*0910*/  @P3 LOP3.LUT R14, R14, R27, RZ, 0x3c, !PT ;  /* 0x0000001b0e0e3212 */ /* 0x000fc600078e3cff */
[----:B------:R-:W4:Y:S01]  /*0920*/  @P6 LDG.E R27, desc[UR6][R10.64+0x118] ;  /* 0x000118060a1b6981 */ /* 0x000f22000c1e1900 */
[----:B------:R-:W-:-:S03]  /*0930*/  @P0 LOP3.LUT R5, R5, R20, RZ, 0x3c, !PT ;  /* 0x0000001405050212 */ /* 0x000fc600078e3cff */
[----:B------:R-:W4:Y:S01]  /*0940*/  @P1 LDG.E R20, desc[UR6][R10.64+0xbc] ;  /* 0x0000bc060a141981 */ /* 0x000f22000c1e1900 */
[----:B------:R-:W-:-:S03]  /*0950*/  @P0 LOP3.LUT R3, R3, R24, RZ, 0x3c, !PT ;  /* 0x0000001803030212 */ /* 0x000fc600078e3cff */
[----:B------:R-:W4:Y:S01]  /*0960*/  @P2 LDG.E R24, desc[UR6][R10.64+0xd8] ;  /* 0x0000d8060a182981 */ /* 0x000f22000c1e1900 */
[----:B------:R-:W-:Y:S02]  /*0970*/  @P4 LOP3.LUT R14, R14, R29, RZ, 0x3c, !PT ;  /* 0x0000001d0e0e4212 */ /* 0x000fe400078e3cff */
[----:B------:R-:W-:Y:S02]  /*0980*/  @P1 LOP3.LUT R3, R3, R26, RZ, 0x3c, !PT ;  /* 0x0000001a03031212 */ /* 0x000fe400078e3cff */
[----:B------:R-:W4:Y:S01]  /*0990*/  @P3 LDG.E R26, desc[UR6][R10.64+0xe4] ;  /* 0x0000e4060a1a3981 */ /* 0x000f22000c1e1900 */
[----:B--2---:R-:W-:Y:S02]  /*09a0*/  @P0 LOP3.LUT R2, R2, R19, RZ, 0x3c, !PT ;  /* 0x0000001302020212 */ /* 0x004fe400078e3cff */
[----:B------:R-:W-:Y:S01]  /*09b0*/  LOP3.LUT P0, RZ, R22, 0x8000, RZ, 0xc0, !PT ;  /* 0x0000800016ff7812 */ /* 0x000fe2000780c0ff */
[----:B------:R-:W2:Y:S01]  /*09c0*/  @P2 LDG.E R19, desc[UR6][R10.64+0xcc] ;  /* 0x0000cc060a132981 */ /* 0x000ea2000c1e1900 */
[----:B---3--:R-:W-:-:S03]  /*09d0*/  @P1 LOP3.LUT R2, R2, R23, RZ, 0x3c, !PT ;  /* 0x0000001702021212 */ /* 0x008fc600078e3cff */
[----:B------:R-:W3:Y:S01]  /*09e0*/  @P2 LDG.E R22, desc[UR6][R10.64+0xd0] ;  /* 0x0000d0060a162981 */ /* 0x000ee2000c1e1900 */
[----:B----4-:R-:W-:-:S03]  /*09f0*/  @P1 LOP3.LUT R4, R4, R21, RZ, 0x3c, !PT ;  /* 0x0000001504041212 */ /* 0x010fc600078e3cff */
[----:B------:R-:W4:Y:S01]  /*0a00*/  @P2 LDG.E R21, desc[UR6][R10.64+0xd4] ;  /* 0x0000d4060a152981 */ /* 0x000f22000c1e1900 */
[----:B------:R-:W-:-:S03]  /*0a10*/  @P5 LOP3.LUT R14, R14, R25, RZ, 0x3c, !PT ;  /* 0x000000190e0e5212 */ /* 0x000fc600078e3cff */
[----:B------:R-:W4:Y:S04]  /*0a20*/  @P3 LDG.E R23, desc[UR6][R10.64+0xe0] ;  /* 0x0000e0060a173981 */ /* 0x000f28000c1e1900 */
[----:B------:R-:W4:Y:S01]  /*0a30*/  @P3 LDG.E R25, desc[UR6][R10.64+0xe8] ;  /* 0x0000e8060a193981 */ /* 0x000f22000c1e1900 */
[----:B------:R-:W-:-:S03]  /*0a40*/  @P1 LOP3.LUT R5, R5, R20, RZ, 0x3c, !PT ;  /* 0x0000001405051212 */ /* 0x000fc600078e3cff */
[----:B------:R-:W4:Y:S01]  /*0a50*/  @P3 LDG.E R20, desc[UR6][R10.64+0xec] ;  /* 0x0000ec060a143981 */ /* 0x000f22000c1e1900 */
[----:B------:R-:W-:-:S03]  /*0a60*/  @P2 LOP3.LUT R3, R3, R24, RZ, 0x3c, !PT ;  /* 0x0000001803032212 */ /* 0x000fc600078e3cff */
        /* <DEDUP_REMOVED lines=8> */
[----:B------:R-:W-:Y:S02]  /*0af0*/  @P3 LOP3.LUT R5, R5, R26, RZ, 0x3c, !PT ;  /* 0x0000001a05053212 */ /* 0x000fe400078e3cff */
[----:B------:R-:W-:Y:S01]  /*0b00*/  @P3 LOP3.LUT R4, R4, R23, RZ, 0x3c, !PT ;  /* 0x0000001704043212 */ /* 0x000fe200078e3cff */
[----:B------:R-:W4:Y:S01]  /*0b10*/  @P5 LDG.E R26, desc[UR6][R10.64+0x10c] ;  /* 0x00010c060a1a5981 */ /* 0x000f22000c1e1900 */
[----:B------:R-:W-:-:S03]  /*0b20*/  @P3 LOP3.LUT R2, R2, R25, RZ, 0x3c, !PT ;  /* 0x0000001902023212 */ /* 0x000fc600078e3cff */
[----:B------:R-:W4:Y:S04]  /*0b30*/  @P5 LDG.E R23, desc[UR6][R10.64+0x108] ;  /* 0x000108060a175981 */ /* 0x000f28000c1e1900 */
        /* <DEDUP_REMOVED lines=19> */
[----:B------:R-:W-:-:S05]  /*0c70*/  VIADD R18, R18, 0x10 ;  /* 0x0000001012127836 */ /* 0x000fca0000000000 */
[----:B------:R-:W-:Y:S02]  /*0c80*/  ISETP.NE.AND P1, PT, R18, 0x20, PT ;  /* 0x000000201200780c */ /* 0x000fe40003f25270 */
[----:B------:R-:W-:-:S04]  /*0c90*/  @P5 LOP3.LUT R3, R3, R20, RZ, 0x3c, !PT ;  /* 0x0000001403035212 */ /* 0x000fc800078e3cff */
[----:B------:R-:W-:Y:S02]  /*0ca0*/  @P6 LOP3.LUT R3, R3, R24, RZ, 0x3c, !PT ;  /* 0x0000001803036212 */ /* 0x000fe400078e3cff */
[----:B------:R-:W-:Y:S02]  /*0cb0*/  @P0 LOP3.LUT R14, R14, R27, RZ, 0x3c, !PT ;  /* 0x0000001b0e0e0212 */ /* 0x000fe400078e3cff */
[----:B------:R-:W-:Y:S02]  /*0cc0*/  @P0 LOP3.LUT R3, R3, R28, RZ, 0x3c, !PT ;  /* 0x0000001c03030212 */ /* 0x000fe400078e3cff */
[----:B--2---:R-:W-:Y:S02]  /*0cd0*/  @P6 LOP3.LUT R4, R4, R19, RZ, 0x3c, !PT ;  /* 0x0000001304046212 */ /* 0x004fe400078e3cff */
[----:B---3--:R-:W-:Y:S02]  /*0ce0*/  @P6 LOP3.LUT R5, R5, R22, RZ, 0x3c, !PT ;  /* 0x0000001605056212 */ /* 0x008fe400078e3cff */
[----:B----4-:R-:W-:-:S02]  /*0cf0*/  @P6 LOP3.LUT R2, R2, R21, RZ, 0x3c, !PT ;  /* 0x0000001502026212 */ /* 0x010fc400078e3cff */
[----:B------:R-:W-:Y:S02]  /*0d00*/  @P0 LOP3.LUT R5, R5, R26, RZ, 0x3c, !PT ;  /* 0x0000001a05050212 */ /* 0x000fe400078e3cff */
[----:B------:R-:W-:Y:S02]  /*0d10*/  @P0 LOP3.LUT R4, R4, R23, RZ, 0x3c, !PT ;  /* 0x0000001704040212 */ /* 0x000fe400078e3cff */
[----:B------:R-:W-:Y:S01]  /*0d20*/  @P0 LOP3.LUT R2, R2, R25, RZ, 0x3c, !PT ;  /* 0x0000001902020212 */ /* 0x000fe200078e3cff */
[----:B------:R-:W-:Y:S06]  /*0d30*/  @P1 BRA `(.L_x_4) ;  /* 0xfffffff400481947 */ /* 0x000fec000383ffff */
[----:B------:R-:W-:-:S05]  /*0d40*/  VIADD R16, R16, 0x1 ;  /* 0x0000000110107836 */ /* 0x000fca0000000000 */
[----:B------:R-:W-:-:S13]  /*0d50*/  ISETP.NE.AND P0, PT, R16, 0x5, PT ;  /* 0x000000051000780c */ /* 0x000fda0003f05270 */
[----:B------:R-:W-:Y:S05]  /*0d60*/  @P0 BRA `(.L_x_5) ;  /* 0xfffffff400280947 */ /* 0x000fea000383ffff */
[----:B------:R-:W-:Y:S01]  /*0d70*/  UIADD3 UR4, UPT, UPT, UR4, 0x1, URZ ;  /* 0x0000000104047890 */ /* 0x000fe2000fffe0ff */
[----:B------:R-:W-:Y:S01]  /*0d80*/  LOP3.LUT R10, R0, 0x3, RZ, 0xc0, !PT ;  /* 0x00000003000a7812 */ /* 0x000fe200078ec0ff */
[----:B------:R-:W-:-:S04]  /*0d90*/  IMAD.WIDE.U32 R8, R13, 0x30, R8 ;  /* 0x000000300d087825 */ /* 0x000fc800078e0008 */
[----:B------:R-:W-:Y:S01]  /*0da0*/  ISETP.LE.U32.AND P0, PT, R10, UR4, PT ;  /* 0x000000040a007c0c */ /* 0x000fe2000bf03070 */
[----:B------:R0:W-:Y:S04]  /*0db0*/  STG.E.64 desc[UR6][R8.64+0x8], R4 ;  /* 0x0000080408007986 */ /* 0x0001e8000c101b06 */
[----:B------:R0:W-:Y:S04]  /*0dc0*/  STG.E.64 desc[UR6][R8.64+0x10], R2 ;  /* 0x0000100208007986 */ /* 0x0001e8000c101b06 */
[----:B------:R0:W-:Y:S04]  /*0dd0*/  STG.E desc[UR6][R8.64+0x4], R14 ;  /* 0x0000040e08007986 */ /* 0x0001e8000c101906 */
[----:B------:R-:W-:Y:S05]  /*0de0*/  @!P0 BRA `(.L_x_6) ;  /* 0xfffffff000f88947 */ /* 0x000fea000383ffff */
.L_x_3:
[----:B------:R-:W-:Y:S01]  /*0df0*/  ISETP.GT.U32.AND P0, PT, R0, 0x3, PT ;  /* 0x000000030000780c */ /* 0x000fe20003f04070 */
[----:B------:R-:W-:Y:S01]  /*0e00*/  VIADD R12, R12, 0x1 ;  /* 0x000000010c0c7836 */ /* 0x000fe20000000000 */
[--C-:B------:R-:W-:Y:S02]  /*0e10*/  SHF.R.U64 R0, R0, 0x2, R15.reuse ;  /* 0x0000000200007819 */ /* 0x100fe4000000120f */
[----:B------:R-:W-:Y:S02]  /*0e20*/  ISETP.GT.U32.AND.EX P0, PT, R15, RZ, PT, P0 ;  /* 0x000000ff0f00720c */ /* 0x000fe40003f04100 */
[----:B------:R-:W-:-:S11]  /*0e30*/  SHF.R.U32.HI R15, RZ, 0x2, R15 ;  /* 0x00000002ff0f7819 */ /* 0x000fd6000001160f */
[----:B------:R-:W-:Y:S05]  /*0e40*/  @P0 BRA `(.L_x_7) ;  /* 0xfffffff000c40947 */ /* 0x000fea000383ffff */
.L_x_2:
[----:B0-----:R-:W0:Y:S02]  /*0e50*/  LDC.64 R2, c[0x0][0x388] ;  /* 0x0000e200ff027b82 */ /* 0x001e240000000a00 */
[----:B0-----:R-:W-:-:S05]  /*0e60*/  IMAD.WIDE.U32 R2, R13, 0x30, R2 ;  /* 0x000000300d027825 */ /* 0x001fca00078e0002 */
[----:B------:R-:W-:Y:S04]  /*0e70*/  STG.E.64 desc[UR6][R2.64+0x18], RZ ;  /* 0x000018ff02007986 */ /* 0x000fe8000c101b06 */
[----:B------:R-:W-:Y:S04]  /*0e80*/  STG.E desc[UR6][R2.64+0x20], RZ ;  /* 0x000020ff02007986 */ /* 0x000fe8000c101906 */
[----:B------:R-:W-:Y:S01]  /*0e90*/  STG.E.64 desc[UR6][R2.64+0x28], RZ ;  /* 0x000028ff02007986 */ /* 0x000fe2000c101b06 */
[----:B------:R-:W-:Y:S05]  /*0ea0*/  EXIT ;  /* 0x000000000000794d */ /* 0x000fea0003800000 */
.L_x_8:
        /* <DEDUP_REMOVED lines=13> */
.L_x_10:


//--------------------- .nv.global.init           --------------------------
	.section	.nv.global.init,"aw",@progbits
	.align	4
.nv.global.init:
	.type		mrg32k3aM1SubSeq,@object
	.size		mrg32k3aM1SubSeq,(mrg32k3aM2SubSeq - mrg32k3aM1SubSeq)
mrg32k3aM1SubSeq:
        /*0000*/ 	.byte	0x0b, 0xcc, 0xee, 0x04, 0x73, 0x29, 0x8b, 0x6f, 0xf6, 0x53, 0x03, 0xf6, 0x23, 0xf6, 0xea, 0xda
        /* <DEDUP_REMOVED lines=125> */
	.type		mrg32k3aM2SubSeq,@object
	.size		mrg32k3aM2SubSeq,(mrg32k3aM1 - mrg32k3aM2SubSeq)
mrg32k3aM2SubSeq:
        /* <DEDUP_REMOVED lines=126> */
	.type		mrg32k3aM1,@object
	.size		mrg32k3aM1,(mrg32k3aM1Seq - mrg32k3aM1)
mrg32k3aM1:
        /* <DEDUP_REMOVED lines=144> */
	.type		mrg32k3aM1Seq,@object
	.size		mrg32k3aM1Seq,(mrg32k3aM2 - mrg32k3aM1Seq)
mrg32k3aM1Seq:
        /* <DEDUP_REMOVED lines=144> */
	.type		mrg32k3aM2,@object
	.size		mrg32k3aM2,(mrg32k3aM2Seq - mrg32k3aM2)
mrg32k3aM2:
        /* <DEDUP_REMOVED lines=144> */
	.type		mrg32k3aM2Seq,@object
	.size		mrg32k3aM2Seq,(precalc_xorwow_matrix - mrg32k3aM2Seq)
mrg32k3aM2Seq:
        /* <DEDUP_REMOVED lines=144> */
	.type		precalc_xorwow_matrix,@object
	.size		precalc_xorwow_matrix,(precalc_xorwow_offset_matrix - precalc_xorwow_matrix)
precalc_xorwow_matrix:
        /* <DEDUP_REMOVED lines=6400> */
	.type		precalc_xorwow_offset_matrix,@object
	.size		precalc_xorwow_offset_matrix,(.L_1 - precalc_xorwow_offset_matrix)
precalc_xorwow_offset_matrix:
        /* <DEDUP_REMOVED lines=6400> */
.L_1:


//--------------------- .nv.shared._Z12fisher_yatesP17curandStateXORWOWPi --------------------------
	.section	.nv.shared._Z12fisher_yatesP17curandStateXORWOWPi,"aw",@nobits
	.sectionflags	@""
	.align	16
	.zero		1024


//--------------------- .nv.shared.reserved.0     --------------------------
	.section	.nv.shared.reserved.0,"aw",@nobits
	.weak		__nv_reservedSMEM_offset_0_alias
	.size		__nv_reservedSMEM_offset_0_alias, 0, 64
	.other		__nv_reservedSMEM_offset_0_alias,@"STO_CUDA_RESERVED_SHARED STV_DEFAULT"
__nv_reservedSMEM_offset_0_alias:
	.zero		0
	.zero		64


//--------------------- .nv.shared._Z4initjP17curandStateXORWOW --------------------------
	.section	.nv.shared._Z4initjP17curandStateXORWOW,"aw",@nobits
	.sectionflags	@""
	.align	16
	.zero		1024


//--------------------- .nv.constant0._Z12fisher_yatesP17curandStateXORWOWPi --------------------------
	.section	.nv.constant0._Z12fisher_yatesP17curandStateXORWOWPi,"a",@progbits
	.sectionflags	@""
	.align	4
.nv.constant0._Z12fisher_yatesP17curandStateXORWOWPi:
	.zero		912


//--------------------- .nv.constant0._Z4initjP17curandStateXORWOW --------------------------
	.section	.nv.constant0._Z4initjP17curandStateXORWOW,"a",@progbits
	.sectionflags	@""
	.align	4
.nv.constant0._Z4initjP17curandStateXORWOW:
	.zero		912


//--------------------- SYMBOLS --------------------------

	.type		.nv.reservedSmem.offset0,@object
	.size		.nv.reservedSmem.offset0,0x4
	.type		.nv.reservedSmem.cap,@object
	.size		.nv.reservedSmem.cap,0x4
